	.headerflags	@"EF_CUDA_TEXMODE_UNIFIED EF_CUDA_64BIT_ADDRESS EF_CUDA_ACCELERATORS EF_CUDA_SM90 EF_CUDA_VIRTUAL_SM(EF_CUDA_SM90)"
	.elftype	@"ET_EXEC"


//--------------------- .nv.info                  --------------------------
	.section	.nv.info,"",@"SHT_CUDA_INFO"
	.align	4


	//----- nvinfo : EIATTR_REGCOUNT
	.align		4
        /*0000*/ 	.byte	0x04, 0x2f
        /*0002*/ 	.short	(.L_1 - .L_0)
	.align		4
.L_0:
        /*0004*/ 	.word	index@(triton_poi_fused_0)
        /*0008*/ 	.word	0x0000001a


	//----- nvinfo : EIATTR_MIN_STACK_SIZE
	.align		4
.L_1:
        /*000c*/ 	.byte	0x04, 0x12
        /*000e*/ 	.short	(.L_3 - .L_2)
	.align		4
.L_2:
        /*0010*/ 	.word	index@(triton_poi_fused_0)
        /*0014*/ 	.word	0x00000000


	//----- nvinfo : EIATTR_FRAME_SIZE
	.align		4
.L_3:
        /*0018*/ 	.byte	0x04, 0x11
        /*001a*/ 	.short	(.L_5 - .L_4)
	.align		4
.L_4:
        /*001c*/ 	.word	index@(triton_poi_fused_0)
        /*0020*/ 	.word	0x00000000


	//----- nvinfo : EIATTR_MIN_STACK_SIZE
	.align		4
.L_5:
        /*0024*/ 	.byte	0x04, 0x12
        /*0026*/ 	.short	(.L_7 - .L_6)
	.align		4
.L_6:
        /*0028*/ 	.word	index@(triton_poi_fused_0)
        /*002c*/ 	.word	0x00000000
.L_7:


//--------------------- .nv.info.triton_poi_fused_0 --------------------------
	.section	.nv.info.triton_poi_fused_0,"",@"SHT_CUDA_INFO"
	.sectionflags	@""
	.align	4


	//----- nvinfo : EIATTR_CUDA_API_VERSION
	.align		4
        /*0000*/ 	.byte	0x04, 0x37
        /*0002*/ 	.short	(.L_9 - .L_8)
.L_8:
        /*0004*/ 	.word	0x0000007c


	//----- nvinfo : EIATTR_KPARAM_INFO
	.align		4
.L_9:
        /*0008*/ 	.byte	0x04, 0x17
        /*000a*/ 	.short	(.L_11 - .L_10)
.L_10:
        /*000c*/ 	.word	0x00000000
        /*0010*/ 	.short	0x0003
        /*0012*/ 	.short	0x0014
        /*0014*/ 	.byte	0x00, 0xf0, 0x11, 0x00


	//----- nvinfo : EIATTR_KPARAM_INFO
	.align		4
.L_11:
        /*0018*/ 	.byte	0x04, 0x17
        /*001a*/ 	.short	(.L_13 - .L_12)
.L_12:
        /*001c*/ 	.word	0x00000000
        /*0020*/ 	.short	0x0002
        /*0022*/ 	.short	0x0010
        /*0024*/ 	.byte	0x00, 0xf0, 0x11, 0x00


	//----- nvinfo : EIATTR_KPARAM_INFO
	.align		4
.L_13:
        /*0028*/ 	.byte	0x04, 0x17
        /*002a*/ 	.short	(.L_15 - .L_14)
.L_14:
        /*002c*/ 	.word	0x00000000
        /*0030*/ 	.short	0x0001
        /*0032*/ 	.short	0x0008
        /*0034*/ 	.byte	0x00, 0xf4, 0x21, 0x00


	//----- nvinfo : EIATTR_KPARAM_INFO
	.align		4
.L_15:
        /*0038*/ 	.byte	0x04, 0x17
        /*003a*/ 	.short	(.L_17 - .L_16)
.L_16:
        /*003c*/ 	.word	0x00000000
        /*0040*/ 	.short	0x0000
        /*0042*/ 	.short	0x0000
        /*0044*/ 	.byte	0x00, 0xf4, 0x21, 0x00


	//----- nvinfo : EIATTR_SPARSE_MMA_MASK
	.align		4
.L_17:
        /*0048*/ 	.byte	0x03, 0x50
        /*004a*/ 	.short	0x0000


	//----- nvinfo : EIATTR_MAXREG_COUNT
	.align		4
        /*004c*/ 	.byte	0x03, 0x1b
        /*004e*/ 	.short	0x00ff


	//----- nvinfo : EIATTR_EXIT_INSTR_OFFSETS
	.align		4
        /*0050*/ 	.byte	0x04, 0x1c
        /*0052*/ 	.short	(.L_19 - .L_18)


	//   ....[0]....
.L_18:
        /*0054*/ 	.word	0x00000480


	//   ....[1]....
        /*0058*/ 	.word	0x000004d0


	//----- nvinfo : EIATTR_REQNTID
	.align		4
.L_19:
        /*005c*/ 	.byte	0x04, 0x10
        /*005e*/ 	.short	(.L_21 - .L_20)
.L_20:
        /*0060*/ 	.word	0x00000080
        /*0064*/ 	.word	0x00000001
        /*0068*/ 	.word	0x00000001


	//----- nvinfo : EIATTR_CBANK_PARAM_SIZE
	.align		4
.L_21:
        /*006c*/ 	.byte	0x03, 0x19
        /*006e*/ 	.short	0x0018


	//----- nvinfo : EIATTR_PARAM_CBANK
	.align		4
        /*0070*/ 	.byte	0x04, 0x0a
        /*0072*/ 	.short	(.L_23 - .L_22)
	.align		4
.L_22:
        /*0074*/ 	.word	index@(.nv.constant0.triton_poi_fused_0)
        /*0078*/ 	.short	0x0210
        /*007a*/ 	.short	0x0018


	//----- nvinfo : EIATTR_SW_WAR
	.align		4
.L_23:
        /*007c*/ 	.byte	0x04, 0x36
        /*007e*/ 	.short	(.L_25 - .L_24)
.L_24:
        /*0080*/ 	.word	0x00000008
.L_25:


//--------------------- .nv.callgraph             --------------------------
	.section	.nv.callgraph,"",@"SHT_CUDA_CALLGRAPH"
	.align	4
	.sectionentsize	8
	.align		4
        /*0000*/ 	.word	0x00000000
	.align		4
        /*0004*/ 	.word	0xffffffff
	.align		4
        /*0008*/ 	.word	0x00000000
	.align		4
        /*000c*/ 	.word	0xfffffffe
	.align		4
        /*0010*/ 	.word	0x00000000
	.align		4
        /*0014*/ 	.word	0xfffffffd
	.align		4
        /*0018*/ 	.word	0x00000000
	.align		4
        /*001c*/ 	.word	0xfffffffc


//--------------------- .text.triton_poi_fused_0  --------------------------
	.section	.text.triton_poi_fused_0,"ax",@progbits
	.sectionflags	@"SHF_BARRIERS=1"
	.align	128
        .global         triton_poi_fused_0
        .type           triton_poi_fused_0,@function
        .size           triton_poi_fused_0,(.L_x_1 - triton_poi_fused_0)
        .other          triton_poi_fused_0,@"STO_CUDA_ENTRY STV_DEFAULT"
triton_poi_fused_0:
.text.triton_poi_fused_0:
[----:B------:R-:W0:Y:S02]  /*0000*/  LDC R1, c[0x0][0x28] ;  /* 0x00000a00ff017b82 */ /* 0x000e240000000800 */
[----:B------:R-:W1:Y:S01]  /*0010*/  S2R R16, SR_TID.X ;  /* 0x0000000000107919 */ /* 0x000e620000002100 */
[----:B------:R-:W2:Y:S01]  /*0020*/  LDC.64 R4, c[0x0][0x210] ;  /* 0x00008400ff047b82 */ /* 0x000ea20000000a00 */
[----:B------:R-:W-:Y:S02]  /*0030*/  CS2R R8, SRZ ;  /* 0x0000000000087805 */ /* 0x000fe4000001ff00 */
[----:B------:R-:W-:Y:S01]  /*0040*/  CS2R R10, SRZ ;  /* 0x00000000000a7805 */ /* 0x000fe2000001ff00 */
[----:B------:R-:W3:Y:S01]  /*0050*/  S2R R2, SR_CTAID.Y ;  /* 0x0000000000027919 */ /* 0x000ee20000002600 */
[----:B------:R-:W-:Y:S01]  /*0060*/  ULDC.64 UR6, c[0x0][0x208] ;  /* 0x0000820000067ab9 */ /* 0x000fe20000000a00 */
[----:B------:R-:W4:Y:S01]  /*0070*/  S2R R0, SR_CTAID.X ;  /* 0x0000000000007919 */ /* 0x000f220000002500 */
[----:B-1----:R-:W-:Y:S01]  /*0080*/  SHF.R.U32.HI R17, RZ, 0x4, R16 ;  /* 0x00000004ff117819 */ /* 0x002fe20000011610 */
[----:B------:R-:W-:Y:S02]  /*0090*/  IMAD.SHL.U32 R3, R16, 0x4, RZ ;  /* 0x0000000410037824 */ /* 0x000fe400078e00ff */
[----:B---3--:R-:W-:Y:S01]  /*00a0*/  IMAD.SHL.U32 R2, R2, 0x10, RZ ;  /* 0x0000001002027824 */ /* 0x008fe200078e00ff */
[----:B------:R-:W-:Y:S01]  /*00b0*/  SGXT.U32 R17, R17, 0x3 ;  /* 0x000000031111781a */ /* 0x000fe20000000000 */
[----:B----4-:R-:W-:-:S03]  /*00c0*/  IMAD.SHL.U32 R0, R0, 0x40, RZ ;  /* 0x0000004000007824 */ /* 0x010fc600078e00ff */
[----:B------:R-:W-:Y:S02]  /*00d0*/  LOP3.LUT R6, R2, R17, RZ, 0xfc, !PT ;  /* 0x0000001102067212 */ /* 0x000fe400078efcff */
[----:B------:R-:W-:Y:S02]  /*00e0*/  LOP3.LUT R7, R2, 0x8, R17, 0xfe, !PT ;  /* 0x0000000802077812 */ /* 0x000fe400078efe11 */
[----:B------:R-:W-:Y:S02]  /*00f0*/  LOP3.LUT R12, R0, 0x3c, R3, 0xf8, !PT ;  /* 0x0000003c000c7812 */ /* 0x000fe400078ef803 */
[C---:B------:R-:W-:Y:S02]  /*0100*/  ISETP.GE.AND P0, PT, R6.reuse, 0x10, PT ;  /* 0x000000100600780c */ /* 0x040fe40003f06270 */
[C---:B------:R-:W-:Y:S01]  /*0110*/  ISETP.GE.AND P1, PT, R7.reuse, 0x10, PT ;  /* 0x000000100700780c */ /* 0x040fe20003f26270 */
[--C-:B------:R-:W-:Y:S02]  /*0120*/  IMAD R13, R6, 0x10000, R12.reuse ;  /* 0x00010000060d7824 */ /* 0x100fe400078e020c */
[----:B------:R-:W-:-:S02]  /*0130*/  IMAD R15, R7, 0x10000, R12 ;  /* 0x00010000070f7824 */ /* 0x000fc400078e020c */
[----:B--2---:R-:W-:Y:S01]  /*0140*/  IMAD.WIDE R12, R13, 0x4, R4 ;  /* 0x000000040d0c7825 */ /* 0x004fe200078e0204 */
[----:B------:R-:W-:-:S03]  /*0150*/  CS2R R6, SRZ ;  /* 0x0000000000067805 */ /* 0x000fc6000001ff00 */
[----:B------:R-:W-:Y:S01]  /*0160*/  IMAD.WIDE R14, R15, 0x4, R4 ;  /* 0x000000040f0e7825 */ /* 0x000fe200078e0204 */
[----:B------:R-:W-:Y:S01]  /*0170*/  CS2R R4, SRZ ;  /* 0x0000000000047805 */ /* 0x000fe2000001ff00 */
[----:B------:R1:W2:Y:S05]  /*0180*/  @!P0 LDG.E.EL.128 R8, desc[UR6][R12.64] ;  /* 0x000000060c088981 */ /* 0x0002aa000c2e1d00 */
[----:B------:R3:W4:Y:S01]  /*0190*/  @!P1 LDG.E.EL.128 R4, desc[UR6][R14.64] ;  /* 0x000000060e049981 */ /* 0x000722000c2e1d00 */
[----:B------:R-:W5:Y:S01]  /*01a0*/  S2UR UR5, SR_CgaCtaId ;  /* 0x00000000000579c3 */ /* 0x000f620000008800 */
[----:B------:R-:W-:Y:S01]  /*01b0*/  IMAD.SHL.U32 R18, R16, 0x40, RZ ;  /* 0x0000004010127824 */ /* 0x000fe200078e00ff */
[----:B------:R-:W-:Y:S01]  /*01c0*/  UMOV UR4, 0x400 ;  /* 0x0000040000047882 */ /* 0x000fe20000000000 */
[----:B------:R-:W-:-:S03]  /*01d0*/  LOP3.LUT R2, R2, 0xc, R3, 0xf8, !PT ;  /* 0x0000000c02027812 */ /* 0x000fc600078ef803 */
[----:B------:R-:W-:Y:S02]  /*01e0*/  LOP3.LUT R18, R18, 0x3c0, RZ, 0xc0, !PT ;  /* 0x000003c012127812 */ /* 0x000fe400078ec0ff */
[----:B------:R-:W-:Y:S02]  /*01f0*/  ISETP.GE.AND P0, PT, R2, 0x10, PT ;  /* 0x000000100200780c */ /* 0x000fe40003f06270 */
[C---:B------:R-:W-:Y:S02]  /*0200*/  LOP3.LUT R17, R18.reuse, R17, RZ, 0xfc, !PT ;  /* 0x0000001112117212 */ /* 0x040fe400078efcff */
[C---:B-1----:R-:W-:Y:S02]  /*0210*/  LOP3.LUT R12, R18.reuse, 0x10, RZ, 0xfc, !PT ;  /* 0x00000010120c7812 */ /* 0x042fe400078efcff */
[C---:B------:R-:W-:Y:S02]  /*0220*/  LOP3.LUT R20, R18.reuse, 0x20, RZ, 0xfc, !PT ;  /* 0x0000002012147812 */ /* 0x040fe400078efcff */
[----:B------:R-:W-:-:S02]  /*0230*/  LOP3.LUT R22, R18, 0x30, RZ, 0xfc, !PT ;  /* 0x0000003012167812 */ /* 0x000fc400078efcff */
[-C--:B------:R-:W-:Y:S02]  /*0240*/  LEA.HI R18, R18, R17.reuse, RZ, 0x1e ;  /* 0x0000001112127211 */ /* 0x080fe400078ff0ff */
[-C--:B------:R-:W-:Y:S02]  /*0250*/  LEA.HI R12, R12, R17.reuse, RZ, 0x1e ;  /* 0x000000110c0c7211 */ /* 0x080fe400078ff0ff */
[-C--:B------:R-:W-:Y:S01]  /*0260*/  LEA.HI R13, R20, R17.reuse, RZ, 0x1e ;  /* 0x00000011140d7211 */ /* 0x080fe200078ff0ff */
[----:B-----5:R-:W-:Y:S01]  /*0270*/  UPRMT UR4, UR5, 0x654, UR4 ;  /* 0x0000065405047896 */ /* 0x020fe20008000004 */
[----:B------:R-:W-:Y:S02]  /*0280*/  LEA.HI R22, R22, R17, RZ, 0x1e ;  /* 0x0000001116167211 */ /* 0x000fe400078ff0ff */
[----:B---3--:R-:W-:Y:S02]  /*0290*/  LOP3.LUT R14, R16, 0x7c, RZ, 0xc0, !PT ;  /* 0x0000007c100e7812 */ /* 0x008fe400078ec0ff */
[----:B------:R-:W-:-:S02]  /*02a0*/  LOP3.LUT R17, R3, 0x1fc, RZ, 0xc0, !PT ;  /* 0x000001fc03117812 */ /* 0x000fc400078ec0ff */
[----:B------:R-:W-:Y:S02]  /*02b0*/  LEA R21, R18, UR4, 0x2 ;  /* 0x0000000412157c11 */ /* 0x000fe4000f8e10ff */
[----:B------:R-:W-:Y:S01]  /*02c0*/  LEA R20, R12, UR4, 0x2 ;  /* 0x000000040c147c11 */ /* 0x000fe2000f8e10ff */
[----:B------:R-:W-:Y:S01]  /*02d0*/  IMAD.IADD R14, R17, 0x1, R14 ;  /* 0x00000001110e7824 */ /* 0x000fe200078e020e */
[----:B------:R-:W-:Y:S01]  /*02e0*/  LEA R23, R13, UR4, 0x2 ;  /* 0x000000040d177c11 */ /* 0x000fe2000f8e10ff */
[----:B------:R-:W1:Y:S01]  /*02f0*/  LDC.64 R18, c[0x0][0x218] ;  /* 0x00008600ff127b82 */ /* 0x000e620000000a00 */
[----:B------:R-:W-:Y:S02]  /*0300*/  LEA R22, R22, UR4, 0x2 ;  /* 0x0000000416167c11 */ /* 0x000fe4000f8e10ff */
[----:B------:R-:W-:Y:S01]  /*0310*/  LEA R14, R14, UR4, 0x2 ;  /* 0x000000040e0e7c11 */ /* 0x000fe2000f8e10ff */
[----:B--2---:R-:W-:Y:S04]  /*0320*/  STS [R21], R8 ;  /* 0x0000000815007388 */ /* 0x004fe80000000800 */
[----:B------:R2:W-:Y:S04]  /*0330*/  STS [R20+0x40], R9 ;  /* 0x0000400914007388 */ /* 0x0005e80000000800 */
[----:B------:R-:W-:Y:S04]  /*0340*/  STS [R23+0x80], R10 ;  /* 0x0000800a17007388 */ /* 0x000fe80000000800 */
[----:B------:R-:W-:Y:S01]  /*0350*/  STS [R22+0xc0], R11 ;  /* 0x0000c00b16007388 */ /* 0x000fe20000000800 */
[----:B--2---:R-:W-:-:S03]  /*0360*/  SHF.R.U32.HI R9, RZ, 0x2, R16 ;  /* 0x00000002ff097819 */ /* 0x004fc60000011610 */
[----:B----4-:R-:W-:Y:S01]  /*0370*/  STS [R21+0x20], R4 ;  /* 0x0000200415007388 */ /* 0x010fe20000000800 */
[----:B------:R-:W-:-:S03]  /*0380*/  SGXT.U32 R9, R9, 0x5 ;  /* 0x000000050909781a */ /* 0x000fc60000000000 */
[----:B------:R2:W-:Y:S01]  /*0390*/  STS [R20+0x60], R5 ;  /* 0x0000600514007388 */ /* 0x0005e20000000800 */
[----:B------:R-:W-:-:S03]  /*03a0*/  LOP3.LUT R9, R0, R9, RZ, 0xfc, !PT ;  /* 0x0000000900097212 */ /* 0x000fc600078efcff */
[----:B------:R-:W-:Y:S01]  /*03b0*/  STS [R23+0xa0], R6 ;  /* 0x0000a00617007388 */ /* 0x000fe20000000800 */
[----:B------:R-:W-:-:S03]  /*03c0*/  LOP3.LUT R0, R17, 0x200, RZ, 0xfc, !PT ;  /* 0x0000020011007812 */ /* 0x000fc600078efcff */
[----:B------:R-:W-:Y:S01]  /*03d0*/  STS [R22+0xe0], R7 ;  /* 0x0000e00716007388 */ /* 0x000fe20000000800 */
[----:B------:R-:W-:Y:S01]  /*03e0*/  SHF.R.U32.HI R0, RZ, 0x2, R0 ;  /* 0x00000002ff007819 */ /* 0x000fe20000011600 */
[----:B--2---:R-:W-:Y:S01]  /*03f0*/  IMAD R5, R2, 0x4000, R9 ;  /* 0x0000400002057824 */ /* 0x004fe200078e0209 */
[----:B------:R-:W-:Y:S02]  /*0400*/  BAR.SYNC.DEFER_BLOCKING 0x0 ;  /* 0x0000000000007b1d */ /* 0x000fe40000010000 */
[----:B------:R-:W-:Y:S01]  /*0410*/  LOP3.LUT R0, R0, 0xfc, RZ, 0xc0, !PT ;  /* 0x000000fc00007812 */ /* 0x000fe200078ec0ff */
[----:B------:R-:W-:-:S04]  /*0420*/  IMAD.SHL.U32 R5, R5, 0x4, RZ ;  /* 0x0000000405057824 */ /* 0x000fc800078e00ff */
[----:B------:R-:W-:Y:S02]  /*0430*/  IMAD.IADD R0, R17, 0x1, R0 ;  /* 0x0000000111007824 */ /* 0x000fe400078e0200 */
[----:B-1----:R-:W-:-:S03]  /*0440*/  IMAD.WIDE R2, R5, 0x4, R18 ;  /* 0x0000000405027825 */ /* 0x002fc600078e0212 */
[----:B------:R-:W-:Y:S01]  /*0450*/  LEA R0, R0, UR4, 0x2 ;  /* 0x0000000400007c11 */ /* 0x000fe2000f8e10ff */
[----:B------:R-:W1:Y:S04]  /*0460*/  LDS.128 R12, [R14] ;  /* 0x000000000e0c7984 */ /* 0x000e680000000c00 */
[----:B-1----:R1:W-:Y:S01]  /*0470*/  @!P0 STG.E.128 desc[UR6][R2.64], R12 ;  /* 0x0000000c02008986 */ /* 0x0023e2000c101d06 */
[----:B------:R-:W-:Y:S05]  /*0480*/  @P0 EXIT ;  /* 0x000000000000094d */ /* 0x000fea0003800000 */
[----:B------:R-:W0:Y:S01]  /*0490*/  LDS.128 R8, [R0+0x800] ;  /* 0x0008000000087984 */ /* 0x000e220000000c00 */
[----:B------:R-:W-:-:S05]  /*04a0*/  LOP3.LUT R5, R5, 0x80, RZ, 0xfc, !PT ;  /* 0x0000008005057812 */ /* 0x000fca00078efcff */
[----:B------:R-:W-:-:S05]  /*04b0*/  IMAD.WIDE R18, R5, 0x4, R18 ;  /* 0x0000000405127825 */ /* 0x000fca00078e0212 */
[----:B0-----:R-:W-:Y:S01]  /*04c0*/  STG.E.128 desc[UR6][R18.64], R8 ;  /* 0x0000000812007986 */ /* 0x001fe2000c101d06 */
[----:B------:R-:W-:Y:S05]  /*04d0*/  EXIT ;  /* 0x000000000000794d */ /* 0x000fea0003800000 */
.L_x_0:
[----:B------:R-:W-:-:S00]  /*04e0*/  BRA `(.L_x_0) ;  /* 0xfffffffc00fc7947 */ /* 0x000fc0000383ffff */
[----:B------:R-:W-:-:S00]  /*04f0*/  NOP ;  /* 0x0000000000007918 */ /* 0x000fc00000000000 */
        /* <DEDUP_REMOVED lines=8> */
.L_x_1:


//--------------------- .nv.shared.triton_poi_fused_0 --------------------------
	.section	.nv.shared.triton_poi_fused_0,"aw",@nobits
	.sectionflags	@""
	.align	16
	.zero		1024


//--------------------- .nv.constant0.triton_poi_fused_0 --------------------------
	.section	.nv.constant0.triton_poi_fused_0,"a",@progbits
	.sectionflags	@""
	.align	4
.nv.constant0.triton_poi_fused_0:
	.zero		552
